//
// Generated by NVIDIA NVVM Compiler
//
// Compiler Build ID: CL-36424714
// Cuda compilation tools, release 13.0, V13.0.88
// Based on NVVM 20.0.0
//

.version 9.0
.target sm_100
.address_size 64

	// .globl	_Z17compute_distancesPfS_S_iii

.visible .entry _Z17compute_distancesPfS_S_iii(
	.param .u64 .ptr .align 1 _Z17compute_distancesPfS_S_iii_param_0,
	.param .u64 .ptr .align 1 _Z17compute_distancesPfS_S_iii_param_1,
	.param .u64 .ptr .align 1 _Z17compute_distancesPfS_S_iii_param_2,
	.param .u32 _Z17compute_distancesPfS_S_iii_param_3,
	.param .u32 _Z17compute_distancesPfS_S_iii_param_4,
	.param .u32 _Z17compute_distancesPfS_S_iii_param_5
)
{
	.reg .pred 	%p<13>;
	.reg .b32 	%r<43>;
	.reg .b32 	%f<83>;
	.reg .b64 	%rd<40>;

	ld.param.u64 	%rd8, [_Z17compute_distancesPfS_S_iii_param_0];
	ld.param.u64 	%rd9, [_Z17compute_distancesPfS_S_iii_param_1];
	ld.param.u64 	%rd7, [_Z17compute_distancesPfS_S_iii_param_2];
	ld.param.u32 	%r18, [_Z17compute_distancesPfS_S_iii_param_3];
	ld.param.u32 	%r20, [_Z17compute_distancesPfS_S_iii_param_4];
	ld.param.u32 	%r19, [_Z17compute_distancesPfS_S_iii_param_5];
	cvta.to.global.u64 	%rd1, %rd9;
	cvta.to.global.u64 	%rd2, %rd8;
	mov.u32 	%r22, %ctaid.x;
	mov.u32 	%r23, %ntid.x;
	mov.u32 	%r24, %tid.x;
	mad.lo.s32 	%r1, %r22, %r23, %r24;
	mov.u32 	%r25, %ctaid.y;
	mov.u32 	%r26, %ntid.y;
	mov.u32 	%r27, %tid.y;
	mad.lo.s32 	%r28, %r25, %r26, %r27;
	setp.ge.s32 	%p1, %r1, %r18;
	setp.ge.s32 	%p2, %r28, %r20;
	or.pred  	%p3, %p1, %p2;
	@%p3 bra 	$L__BB0_14;
	setp.lt.s32 	%p4, %r19, 1;
	mov.f32 	%f82, 0f00000000;
	@%p4 bra 	$L__BB0_13;
	mul.lo.s32 	%r3, %r19, %r1;
	mul.lo.s32 	%r4, %r19, %r28;
	and.b32  	%r5, %r19, 7;
	setp.lt.u32 	%p5, %r19, 8;
	mov.f32 	%f82, 0f00000000;
	mov.b32 	%r41, 0;
	@%p5 bra 	$L__BB0_5;
	and.b32  	%r41, %r19, 2147483640;
	neg.s32 	%r39, %r41;
	add.s64 	%rd3, %rd2, 16;
	mul.wide.u32 	%rd10, %r4, 4;
	add.s64 	%rd11, %rd10, %rd1;
	add.s64 	%rd39, %rd11, 16;
	mov.f32 	%f82, 0f00000000;
	mov.u32 	%r38, %r3;
$L__BB0_4:
	.pragma "nounroll";
	mul.wide.s32 	%rd12, %r38, 4;
	add.s64 	%rd13, %rd3, %rd12;
	ld.global.f32 	%f17, [%rd13+-16];
	ld.global.f32 	%f18, [%rd39+-16];
	sub.f32 	%f19, %f17, %f18;
	fma.rn.f32 	%f20, %f19, %f19, %f82;
	ld.global.f32 	%f21, [%rd13+-12];
	ld.global.f32 	%f22, [%rd39+-12];
	sub.f32 	%f23, %f21, %f22;
	fma.rn.f32 	%f24, %f23, %f23, %f20;
	ld.global.f32 	%f25, [%rd13+-8];
	ld.global.f32 	%f26, [%rd39+-8];
	sub.f32 	%f27, %f25, %f26;
	fma.rn.f32 	%f28, %f27, %f27, %f24;
	ld.global.f32 	%f29, [%rd13+-4];
	ld.global.f32 	%f30, [%rd39+-4];
	sub.f32 	%f31, %f29, %f30;
	fma.rn.f32 	%f32, %f31, %f31, %f28;
	ld.global.f32 	%f33, [%rd13];
	ld.global.f32 	%f34, [%rd39];
	sub.f32 	%f35, %f33, %f34;
	fma.rn.f32 	%f36, %f35, %f35, %f32;
	ld.global.f32 	%f37, [%rd13+4];
	ld.global.f32 	%f38, [%rd39+4];
	sub.f32 	%f39, %f37, %f38;
	fma.rn.f32 	%f40, %f39, %f39, %f36;
	ld.global.f32 	%f41, [%rd13+8];
	ld.global.f32 	%f42, [%rd39+8];
	sub.f32 	%f43, %f41, %f42;
	fma.rn.f32 	%f44, %f43, %f43, %f40;
	ld.global.f32 	%f45, [%rd13+12];
	ld.global.f32 	%f46, [%rd39+12];
	sub.f32 	%f47, %f45, %f46;
	fma.rn.f32 	%f82, %f47, %f47, %f44;
	add.s32 	%r39, %r39, 8;
	add.s32 	%r38, %r38, 8;
	add.s64 	%rd39, %rd39, 32;
	setp.ne.s32 	%p6, %r39, 0;
	@%p6 bra 	$L__BB0_4;
$L__BB0_5:
	setp.eq.s32 	%p7, %r5, 0;
	@%p7 bra 	$L__BB0_13;
	and.b32  	%r13, %r19, 3;
	setp.lt.u32 	%p8, %r5, 4;
	@%p8 bra 	$L__BB0_8;
	add.s32 	%r30, %r41, %r3;
	mul.wide.s32 	%rd14, %r30, 4;
	add.s64 	%rd15, %rd2, %rd14;
	ld.global.f32 	%f49, [%rd15];
	add.s32 	%r31, %r41, %r4;
	mul.wide.u32 	%rd16, %r31, 4;
	add.s64 	%rd17, %rd1, %rd16;
	ld.global.f32 	%f50, [%rd17];
	sub.f32 	%f51, %f49, %f50;
	fma.rn.f32 	%f52, %f51, %f51, %f82;
	ld.global.f32 	%f53, [%rd15+4];
	cvt.u64.u32 	%rd18, %r4;
	cvt.u64.u32 	%rd19, %r41;
	add.s64 	%rd20, %rd19, %rd18;
	shl.b64 	%rd21, %rd20, 2;
	add.s64 	%rd22, %rd1, %rd21;
	ld.global.f32 	%f54, [%rd22+4];
	sub.f32 	%f55, %f53, %f54;
	fma.rn.f32 	%f56, %f55, %f55, %f52;
	ld.global.f32 	%f57, [%rd15+8];
	ld.global.f32 	%f58, [%rd22+8];
	sub.f32 	%f59, %f57, %f58;
	fma.rn.f32 	%f60, %f59, %f59, %f56;
	ld.global.f32 	%f61, [%rd15+12];
	ld.global.f32 	%f62, [%rd22+12];
	sub.f32 	%f63, %f61, %f62;
	fma.rn.f32 	%f82, %f63, %f63, %f60;
	add.s32 	%r41, %r41, 4;
$L__BB0_8:
	setp.eq.s32 	%p9, %r13, 0;
	@%p9 bra 	$L__BB0_13;
	setp.eq.s32 	%p10, %r13, 1;
	@%p10 bra 	$L__BB0_11;
	add.s32 	%r32, %r41, %r3;
	mul.wide.s32 	%rd23, %r32, 4;
	add.s64 	%rd24, %rd2, %rd23;
	ld.global.f32 	%f65, [%rd24];
	add.s32 	%r33, %r41, %r4;
	mul.wide.u32 	%rd25, %r33, 4;
	add.s64 	%rd26, %rd1, %rd25;
	ld.global.f32 	%f66, [%rd26];
	sub.f32 	%f67, %f65, %f66;
	fma.rn.f32 	%f68, %f67, %f67, %f82;
	ld.global.f32 	%f69, [%rd24+4];
	cvt.u64.u32 	%rd27, %r4;
	cvt.u64.u32 	%rd28, %r41;
	add.s64 	%rd29, %rd28, %rd27;
	shl.b64 	%rd30, %rd29, 2;
	add.s64 	%rd31, %rd1, %rd30;
	ld.global.f32 	%f70, [%rd31+4];
	sub.f32 	%f71, %f69, %f70;
	fma.rn.f32 	%f82, %f71, %f71, %f68;
	add.s32 	%r41, %r41, 2;
$L__BB0_11:
	and.b32  	%r34, %r19, 1;
	setp.eq.b32 	%p11, %r34, 1;
	not.pred 	%p12, %p11;
	@%p12 bra 	$L__BB0_13;
	add.s32 	%r35, %r41, %r3;
	mul.wide.s32 	%rd32, %r35, 4;
	add.s64 	%rd33, %rd2, %rd32;
	ld.global.f32 	%f72, [%rd33];
	add.s32 	%r36, %r41, %r4;
	mul.wide.u32 	%rd34, %r36, 4;
	add.s64 	%rd35, %rd1, %rd34;
	ld.global.f32 	%f73, [%rd35];
	sub.f32 	%f74, %f72, %f73;
	fma.rn.f32 	%f82, %f74, %f74, %f82;
$L__BB0_13:
	mad.lo.s32 	%r37, %r18, %r28, %r1;
	cvta.to.global.u64 	%rd36, %rd7;
	mul.wide.s32 	%rd37, %r37, 4;
	add.s64 	%rd38, %rd36, %rd37;
	st.global.f32 	[%rd38], %f82;
$L__BB0_14:
	ret;

}


// ===== COMPILED SASS (sm_100) =====

	.target	sm_100

	.elftype	@"ET_EXEC"


//--------------------- .note.nv.tkinfo           --------------------------
	.section	.note.nv.tkinfo,"",@"SHT_NOTE"
	.sectionflags	@"SHF_NOTE_NV_TKINFO"
	.tkinfo
        /*0018*/ 	.word	0x00000002
        /*0030*/ 	.string	""
        /*0030*/ 	.string	"ptxas"
        /*0030*/ 	.string	"Cuda compilation tools, release 13.0, V13.0.88"
        /*0030*/ 	.string	"Build cuda_13.0.r13.0/compiler.36424714_0"
        /*0030*/ 	.string	"-arch sm_100 -m 64 "



//--------------------- .note.nv.cuinfo           --------------------------
	.section	.note.nv.cuinfo,"",@"SHT_NOTE"
	.sectionflags	@"SHF_NOTE_NV_CUINFO"
        /*0018*/ 	.short	0x0002
        /*001a*/ 	.short	0x0064
        /*001c*/ 	.short	0x0082
	.zero		2


//--------------------- .nv.info                  --------------------------
	.section	.nv.info,"",@"SHT_CUDA_INFO"
	.align	4


	//----- nvinfo : EIATTR_REGCOUNT
	.align		4
        /*0000*/ 	.byte	0x04, 0x2f
        /*0002*/ 	.short	(.L_1 - .L_0)
	.align		4
.L_0:
        /*0004*/ 	.word	index@(_Z17compute_distancesPfS_S_iii)
        /*0008*/ 	.word	0x0000001f


	//----- nvinfo : EIATTR_FRAME_SIZE
	.align		4
.L_1:
        /*000c*/ 	.byte	0x04, 0x11
        /*000e*/ 	.short	(.L_3 - .L_2)
	.align		4
.L_2:
        /*0010*/ 	.word	index@(_Z17compute_distancesPfS_S_iii)
        /*0014*/ 	.word	0x00000000


	//----- nvinfo : EIATTR_MIN_STACK_SIZE
	.align		4
.L_3:
        /*0018*/ 	.byte	0x04, 0x12
        /*001a*/ 	.short	(.L_5 - .L_4)
	.align		4
.L_4:
        /*001c*/ 	.word	index@(_Z17compute_distancesPfS_S_iii)
        /*0020*/ 	.word	0x00000000
.L_5:


//--------------------- .nv.compat                --------------------------
	.section	.nv.compat,"",@"SHT_CUDA_COMPAT_INFO"
	.align	4
        /*0000*/ 	.byte	0x02, 0x09, 0x00, 0x00, 0x02, 0x02, 0x01, 0x00, 0x02, 0x05, 0x05, 0x00, 0x03, 0x07, 0x01, 0x01
        /*0010*/ 	.byte	0x02, 0x03, 0x00, 0x00, 0x02, 0x06, 0x01, 0x00, 0x04, 0x0b, 0x08, 0x00, 0x09, 0x00, 0x00, 0x00
        /*0020*/ 	.byte	0x00, 0x00, 0x00, 0x00


//--------------------- .nv.info._Z17compute_distancesPfS_S_iii --------------------------
	.section	.nv.info._Z17compute_distancesPfS_S_iii,"",@"SHT_CUDA_INFO"
	.sectionflags	@""
	.align	4


	//----- nvinfo : EIATTR_CUDA_API_VERSION
	.align		4
        /*0000*/ 	.byte	0x04, 0x37
        /*0002*/ 	.short	(.L_7 - .L_6)
.L_6:
        /*0004*/ 	.word	0x00000082


	//----- nvinfo : EIATTR_KPARAM_INFO
	.align		4
.L_7:
        /*0008*/ 	.byte	0x04, 0x17
        /*000a*/ 	.short	(.L_9 - .L_8)
.L_8:
        /*000c*/ 	.word	0x00000000
        /*0010*/ 	.short	0x0005
        /*0012*/ 	.short	0x0020
        /*0014*/ 	.byte	0x00, 0xf0, 0x11, 0x00


	//----- nvinfo : EIATTR_KPARAM_INFO
	.align		4
.L_9:
        /*0018*/ 	.byte	0x04, 0x17
        /*001a*/ 	.short	(.L_11 - .L_10)
.L_10:
        /*001c*/ 	.word	0x00000000
        /*0020*/ 	.short	0x0004
        /*0022*/ 	.short	0x001c
        /*0024*/ 	.byte	0x00, 0xf0, 0x11, 0x00


	//----- nvinfo : EIATTR_KPARAM_INFO
	.align		4
.L_11:
        /*0028*/ 	.byte	0x04, 0x17
        /*002a*/ 	.short	(.L_13 - .L_12)
.L_12:
        /*002c*/ 	.word	0x00000000
        /*0030*/ 	.short	0x0003
        /*0032*/ 	.short	0x0018
        /*0034*/ 	.byte	0x00, 0xf0, 0x11, 0x00


	//----- nvinfo : EIATTR_KPARAM_INFO
	.align		4
.L_13:
        /*0038*/ 	.byte	0x04, 0x17
        /*003a*/ 	.short	(.L_15 - .L_14)
.L_14:
        /*003c*/ 	.word	0x00000000
        /*0040*/ 	.short	0x0002
        /*0042*/ 	.short	0x0010
        /*0044*/ 	.byte	0x00, 0xf5, 0x21, 0x00


	//----- nvinfo : EIATTR_KPARAM_INFO
	.align		4
.L_15:
        /*0048*/ 	.byte	0x04, 0x17
        /*004a*/ 	.short	(.L_17 - .L_16)
.L_16:
        /*004c*/ 	.word	0x00000000
        /*0050*/ 	.short	0x0001
        /*0052*/ 	.short	0x0008
        /*0054*/ 	.byte	0x00, 0xf5, 0x21, 0x00


	//----- nvinfo : EIATTR_KPARAM_INFO
	.align		4
.L_17:
        /*0058*/ 	.byte	0x04, 0x17
        /*005a*/ 	.short	(.L_19 - .L_18)
.L_18:
        /*005c*/ 	.word	0x00000000
        /*0060*/ 	.short	0x0000
        /*0062*/ 	.short	0x0000
        /*0064*/ 	.byte	0x00, 0xf5, 0x21, 0x00


	//----- nvinfo : EIATTR_SPARSE_MMA_MASK
	.align		4
.L_19:
        /*0068*/ 	.byte	0x03, 0x50
        /*006a*/ 	.short	0x0000


	//----- nvinfo : EIATTR_MAXREG_COUNT
	.align		4
        /*006c*/ 	.byte	0x03, 0x1b
        /*006e*/ 	.short	0x00ff


	//----- nvinfo : EIATTR_MERCURY_ISA_VERSION
	.align		4
        /*0070*/ 	.byte	0x03, 0x5f
        /*0072*/ 	.short	0x0101


	//----- nvinfo : EIATTR_VRC_CTA_INIT_COUNT
	.align		4
        /*0074*/ 	.byte	0x02, 0x4a
	.zero		1
	.zero		1


	//----- nvinfo : EIATTR_EXIT_INSTR_OFFSETS
	.align		4
        /*0078*/ 	.byte	0x04, 0x1c
        /*007a*/ 	.short	(.L_21 - .L_20)


	//   ....[0]....
.L_20:
        /*007c*/ 	.word	0x000000c0


	//   ....[1]....
        /*0080*/ 	.word	0x00000950


	//----- nvinfo : EIATTR_CBANK_PARAM_SIZE
	.align		4
.L_21:
        /*0084*/ 	.byte	0x03, 0x19
        /*0086*/ 	.short	0x0024


	//----- nvinfo : EIATTR_PARAM_CBANK
	.align		4
        /*0088*/ 	.byte	0x04, 0x0a
        /*008a*/ 	.short	(.L_23 - .L_22)
	.align		4
.L_22:
        /*008c*/ 	.word	index@(.nv.constant0._Z17compute_distancesPfS_S_iii)
        /*0090*/ 	.short	0x0380
        /*0092*/ 	.short	0x0024


	//----- nvinfo : EIATTR_SW_WAR
	.align		4
.L_23:
        /*0094*/ 	.byte	0x04, 0x36
        /*0096*/ 	.short	(.L_25 - .L_24)
.L_24:
        /*0098*/ 	.word	0x00000008
.L_25:


//--------------------- .nv.callgraph             --------------------------
	.section	.nv.callgraph,"",@"SHT_CUDA_CALLGRAPH"
	.align	4
	.sectionentsize	8
	.align		4
        /*0000*/ 	.word	0x00000000
	.align		4
        /*0004*/ 	.word	0xffffffff
	.align		4
        /*0008*/ 	.word	0x00000000
	.align		4
        /*000c*/ 	.word	0xfffffffe
	.align		4
        /*0010*/ 	.word	0x00000000
	.align		4
        /*0014*/ 	.word	0xfffffffd
	.align		4
        /*0018*/ 	.word	0x00000000
	.align		4
        /*001c*/ 	.word	0xfffffffc


//--------------------- .text._Z17compute_distancesPfS_S_iii --------------------------
	.section	.text._Z17compute_distancesPfS_S_iii,"ax",@progbits
	.align	128
        .global         _Z17compute_distancesPfS_S_iii
        .type           _Z17compute_distancesPfS_S_iii,@function
        .size           _Z17compute_distancesPfS_S_iii,(.L_x_5 - _Z17compute_distancesPfS_S_iii)
        .other          _Z17compute_distancesPfS_S_iii,@"STO_CUDA_ENTRY STV_DEFAULT"
_Z17compute_distancesPfS_S_iii:
.text._Z17compute_distancesPfS_S_iii:
[----:B------:R-:W-:Y:S01]  /*0000*/  LDC R1, c[0x0][0x37c] ;  /* 0x0000df00ff017b82 */ /* 0x000fe20000000800 */
[----:B------:R-:W0:Y:S07]  /*0010*/  S2R R3, SR_TID.Y ;  /* 0x0000000000037919 */ /* 0x000e2e0000002200 */
[----:B------:R-:W1:Y:S01]  /*0020*/  LDC R7, c[0x0][0x360] ;  /* 0x0000d800ff077b82 */ /* 0x000e620000000800 */
[----:B------:R-:W2:Y:S01]  /*0030*/  LDCU.64 UR8, c[0x0][0x398] ;  /* 0x00007300ff0877ac */ /* 0x000ea20008000a00 */
[----:B------:R-:W1:Y:S06]  /*0040*/  S2R R2, SR_TID.X ;  /* 0x0000000000027919 */ /* 0x000e6c0000002100 */
[----:B------:R-:W0:Y:S08]  /*0050*/  S2UR UR5, SR_CTAID.Y ;  /* 0x00000000000579c3 */ /* 0x000e300000002600 */
[----:B------:R-:W0:Y:S08]  /*0060*/  LDC R0, c[0x0][0x364] ;  /* 0x0000d900ff007b82 */ /* 0x000e300000000800 */
[----:B------:R-:W1:Y:S01]  /*0070*/  S2UR UR4, SR_CTAID.X ;  /* 0x00000000000479c3 */ /* 0x000e620000002500 */
[----:B0-----:R-:W-:-:S05]  /*0080*/  IMAD R0, R0, UR5, R3 ;  /* 0x0000000500007c24 */ /* 0x001fca000f8e0203 */
[----:B--2---:R-:W-:Y:S01]  /*0090*/  ISETP.GE.AND P0, PT, R0, UR9, PT ;  /* 0x0000000900007c0c */ /* 0x004fe2000bf06270 */
[----:B-1----:R-:W-:-:S05]  /*00a0*/  IMAD R7, R7, UR4, R2 ;  /* 0x0000000407077c24 */ /* 0x002fca000f8e0202 */
[----:B------:R-:W-:-:S13]  /*00b0*/  ISETP.GE.OR P0, PT, R7, UR8, P0 ;  /* 0x0000000807007c0c */ /* 0x000fda0008706670 */
[----:B------:R-:W-:Y:S05]  /*00c0*/  @P0 EXIT ;  /* 0x000000000000094d */ /* 0x000fea0003800000 */
[----:B------:R-:W0:Y:S01]  /*00d0*/  LDC R10, c[0x0][0x3a0] ;  /* 0x0000e800ff0a7b82 */ /* 0x000e220000000800 */
[----:B------:R-:W1:Y:S01]  /*00e0*/  LDCU.64 UR6, c[0x0][0x358] ;  /* 0x00006b00ff0677ac */ /* 0x000e620008000a00 */
[----:B------:R-:W-:Y:S01]  /*00f0*/  HFMA2 R11, -RZ, RZ, 0, 0 ;  /* 0x00000000ff0b7431 */ /* 0x000fe200000001ff */
[----:B0-----:R-:W-:-:S13]  /*0100*/  ISETP.GE.AND P0, PT, R10, 0x1, PT ;  /* 0x000000010a00780c */ /* 0x001fda0003f06270 */
[----:B-1----:R-:W-:Y:S05]  /*0110*/  @!P0 BRA `(.L_x_0) ;  /* 0x0000000400fc8947 */ /* 0x002fea0003800000 */
[C---:B------:R-:W-:Y:S01]  /*0120*/  ISETP.GE.U32.AND P1, PT, R10.reuse, 0x8, PT ;  /* 0x000000080a00780c */ /* 0x040fe20003f26070 */
[-C--:B------:R-:W-:Y:S01]  /*0130*/  IMAD R6, R7, R10.reuse, RZ ;  /* 0x0000000a07067224 */ /* 0x080fe200078e02ff */
[----:B------:R-:W-:Y:S01]  /*0140*/  LOP3.LUT R25, R10, 0x7, RZ, 0xc0, !PT ;  /* 0x000000070a197812 */ /* 0x000fe200078ec0ff */
[----:B------:R-:W-:Y:S01]  /*0150*/  IMAD R8, R0, R10, RZ ;  /* 0x0000000a00087224 */ /* 0x000fe200078e02ff */
[----:B------:R-:W-:Y:S02]  /*0160*/  MOV R11, RZ ;  /* 0x000000ff000b7202 */ /* 0x000fe40000000f00 */
[----:B------:R-:W-:Y:S02]  /*0170*/  ISETP.NE.AND P0, PT, R25, RZ, PT ;  /* 0x000000ff1900720c */ /* 0x000fe40003f05270 */
[----:B------:R-:W-:-:S05]  /*0180*/  MOV R9, RZ ;  /* 0x000000ff00097202 */ /* 0x000fca0000000f00 */
[----:B------:R-:W-:Y:S06]  /*0190*/  @!P1 BRA `(.L_x_1) ;  /* 0x0000000000d09947 */ /* 0x000fec0003800000 */
[----:B------:R-:W0:Y:S01]  /*01a0*/  LDC.64 R2, c[0x0][0x388] ;  /* 0x0000e200ff027b82 */ /* 0x000e220000000a00 */
[----:B------:R-:W1:Y:S01]  /*01b0*/  LDCU.64 UR4, c[0x0][0x380] ;  /* 0x00007000ff0477ac */ /* 0x000e620008000a00 */
[----:B------:R-:W-:Y:S02]  /*01c0*/  LOP3.LUT R9, R10, 0x7ffffff8, RZ, 0xc0, !PT ;  /* 0x7ffffff80a097812 */ /* 0x000fe400078ec0ff */
[----:B------:R-:W-:Y:S02]  /*01d0*/  MOV R11, RZ ;  /* 0x000000ff000b7202 */ /* 0x000fe40000000f00 */
[----:B------:R-:W-:Y:S02]  /*01e0*/  MOV R12, R6 ;  /* 0x00000006000c7202 */ /* 0x000fe40000000f00 */
[----:B------:R-:W-:Y:S01]  /*01f0*/  IADD3 R27, PT, PT, -R9, RZ, RZ ;  /* 0x000000ff091b7210 */ /* 0x000fe20007ffe1ff */
[----:B-1----:R-:W-:-:S04]  /*0200*/  UIADD3 UR4, UP0, UPT, UR4, 0x10, URZ ;  /* 0x0000001004047890 */ /* 0x002fc8000ff1e0ff */
[----:B------:R-:W-:Y:S01]  /*0210*/  UIADD3.X UR5, UPT, UPT, URZ, UR5, URZ, UP0, !UPT ;  /* 0x00000005ff057290 */ /* 0x000fe200087fe4ff */
[----:B0-----:R-:W-:-:S03]  /*0220*/  IMAD.WIDE.U32 R2, R8, 0x4, R2 ;  /* 0x0000000408027825 */ /* 0x001fc600078e0002 */
[----:B------:R-:W-:-:S04]  /*0230*/  IADD3 R2, P1, PT, R2, 0x10, RZ ;  /* 0x0000001002027810 */ /* 0x000fc80007f3e0ff */
[----:B------:R-:W-:-:S09]  /*0240*/  IADD3.X R3, PT, PT, RZ, R3, RZ, P1, !PT ;  /* 0x00000003ff037210 */ /* 0x000fd20000ffe4ff */
.L_x_2:
[----:B------:R-:W-:Y:S01]  /*0250*/  MOV R4, UR4 ;  /* 0x0000000400047c02 */ /* 0x000fe20008000f00 */
[----:B------:R-:W2:Y:S01]  /*0260*/  LDG.E R22, desc[UR6][R2.64+-0x10] ;  /* 0xfffff00602167981 */ /* 0x000ea2000c1e1900 */
[----:B------:R-:W-:-:S03]  /*0270*/  MOV R5, UR5 ;  /* 0x0000000500057c02 */ /* 0x000fc60008000f00 */
[----:B------:R-:W3:Y:S01]  /*0280*/  LDG.E R13, desc[UR6][R2.64+-0xc] ;  /* 0xfffff406020d7981 */ /* 0x000ee2000c1e1900 */
[----:B------:R-:W-:-:S03]  /*0290*/  IMAD.WIDE R4, R12, 0x4, R4 ;  /* 0x000000040c047825 */ /* 0x000fc600078e0204 */
[----:B------:R-:W4:Y:S04]  /*02a0*/  LDG.E R15, desc[UR6][R2.64+-0x8] ;  /* 0xfffff806020f7981 */ /* 0x000f28000c1e1900 */
[----:B------:R-:W2:Y:S04]  /*02b0*/  LDG.E R21, desc[UR6][R4.64+-0x10] ;  /* 0xfffff00604157981 */ /* 0x000ea8000c1e1900 */
[----:B------:R-:W3:Y:S04]  /*02c0*/  LDG.E R14, desc[UR6][R4.64+-0xc] ;  /* 0xfffff406040e7981 */ /* 0x000ee8000c1e1900 */
[----:B------:R-:W4:Y:S04]  /*02d0*/  LDG.E R16, desc[UR6][R4.64+-0x8] ;  /* 0xfffff80604107981 */ /* 0x000f28000c1e1900 */
[----:B------:R-:W5:Y:S04]  /*02e0*/  LDG.E R17, desc[UR6][R2.64+-0x4] ;  /* 0xfffffc0602117981 */ /* 0x000f68000c1e1900 */
[----:B------:R-:W5:Y:S04]  /*02f0*/  LDG.E R18, desc[UR6][R4.64+-0x4] ;  /* 0xfffffc0604127981 */ /* 0x000f68000c1e1900 */
[----:B------:R-:W5:Y:S04]  /*0300*/  LDG.E R19, desc[UR6][R2.64] ;  /* 0x0000000602137981 */ /* 0x000f68000c1e1900 */
[----:B------:R-:W5:Y:S04]  /*0310*/  LDG.E R20, desc[UR6][R4.64] ;  /* 0x0000000604147981 */ /* 0x000f68000c1e1900 */
[----:B------:R-:W5:Y:S04]  /*0320*/  LDG.E R26, desc[UR6][R4.64+0xc] ;  /* 0x00000c06041a7981 */ /* 0x000f68000c1e1900 */
[----:B------:R-:W5:Y:S01]  /*0330*/  LDG.E R23, desc[UR6][R2.64+0xc] ;  /* 0x00000c0602177981 */ /* 0x000f62000c1e1900 */
[----:B--2---:R-:W-:-:S03]  /*0340*/  FADD R24, R21, -R22 ;  /* 0x8000001615187221 */ /* 0x004fc60000000000 */
[----:B------:R-:W2:Y:S04]  /*0350*/  LDG.E R21, desc[UR6][R2.64+0x4] ;  /* 0x0000040602157981 */ /* 0x000ea8000c1e1900 */
[----:B------:R-:W2:Y:S01]  /*0360*/  LDG.E R22, desc[UR6][R4.64+0x4] ;  /* 0x0000040604167981 */ /* 0x000ea2000c1e1900 */
[----:B------:R-:W-:-:S03]  /*0370*/  FFMA R28, R24, R24, R11 ;  /* 0x00000018181c7223 */ /* 0x000fc6000000000b */
[----:B------:R0:W2:Y:S04]  /*0380*/  LDG.E R11, desc[UR6][R2.64+0x8] ;  /* 0x00000806020b7981 */ /* 0x0000a8000c1e1900 */
[----:B------:R-:W2:Y:S01]  /*0390*/  LDG.E R24, desc[UR6][R4.64+0x8] ;  /* 0x0000080604187981 */ /* 0x000ea2000c1e1900 */
[----:B---3--:R-:W-:Y:S01]  /*03a0*/  FADD R13, R14, -R13 ;  /* 0x8000000d0e0d7221 */ /* 0x008fe20000000000 */
[----:B----4-:R-:W-:-:S03]  /*03b0*/  FADD R15, R16, -R15 ;  /* 0x8000000f100f7221 */ /* 0x010fc60000000000 */
[----:B------:R-:W-:Y:S01]  /*03c0*/  FFMA R28, R13, R13, R28 ;  /* 0x0000000d0d1c7223 */ /* 0x000fe2000000001c */
[----:B-----5:R-:W-:Y:S01]  /*03d0*/  FADD R17, R18, -R17 ;  /* 0x8000001112117221 */ /* 0x020fe20000000000 */
[----:B------:R-:W-:Y:S02]  /*03e0*/  IADD3 R27, PT, PT, R27, 0x8, RZ ;  /* 0x000000081b1b7810 */ /* 0x000fe40007ffe0ff */
[----:B------:R-:W-:Y:S01]  /*03f0*/  FFMA R28, R15, R15, R28 ;  /* 0x0000000f0f1c7223 */ /* 0x000fe2000000001c */
[----:B------:R-:W-:Y:S01]  /*0400*/  FADD R19, R20, -R19 ;  /* 0x8000001314137221 */ /* 0x000fe20000000000 */
[----:B------:R-:W-:Y:S02]  /*0410*/  ISETP.NE.AND P1, PT, R27, RZ, PT ;  /* 0x000000ff1b00720c */ /* 0x000fe40003f25270 */
[----:B------:R-:W-:-:S04]  /*0420*/  FFMA R28, R17, R17, R28 ;  /* 0x00000011111c7223 */ /* 0x000fc8000000001c */
[----:B------:R-:W-:Y:S01]  /*0430*/  FFMA R28, R19, R19, R28 ;  /* 0x00000013131c7223 */ /* 0x000fe2000000001c */
[----:B0-----:R-:W-:Y:S01]  /*0440*/  IADD3 R2, P2, PT, R2, 0x20, RZ ;  /* 0x0000002002027810 */ /* 0x001fe20007f5e0ff */
[----:B------:R-:W-:Y:S01]  /*0450*/  FADD R26, R26, -R23 ;  /* 0x800000171a1a7221 */ /* 0x000fe20000000000 */
[----:B------:R-:W-:Y:S02]  /*0460*/  IADD3 R12, PT, PT, R12, 0x8, RZ ;  /* 0x000000080c0c7810 */ /* 0x000fe40007ffe0ff */
[----:B------:R-:W-:Y:S01]  /*0470*/  IADD3.X R3, PT, PT, RZ, R3, RZ, P2, !PT ;  /* 0x00000003ff037210 */ /* 0x000fe200017fe4ff */
[----:B--2---:R-:W-:-:S04]  /*0480*/  FADD R21, R22, -R21 ;  /* 0x8000001516157221 */ /* 0x004fc80000000000 */
[----:B------:R-:W-:Y:S01]  /*0490*/  FFMA R28, R21, R21, R28 ;  /* 0x00000015151c7223 */ /* 0x000fe2000000001c */
[----:B------:R-:W-:-:S04]  /*04a0*/  FADD R11, R24, -R11 ;  /* 0x8000000b180b7221 */ /* 0x000fc80000000000 */
[----:B------:R-:W-:-:S04]  /*04b0*/  FFMA R11, R11, R11, R28 ;  /* 0x0000000b0b0b7223 */ /* 0x000fc8000000001c */
[----:B------:R-:W-:Y:S01]  /*04c0*/  FFMA R11, R26, R26, R11 ;  /* 0x0000001a1a0b7223 */ /* 0x000fe2000000000b */
[----:B------:R-:W-:Y:S06]  /*04d0*/  @P1 BRA `(.L_x_2) ;  /* 0xfffffffc005c1947 */ /* 0x000fec000383ffff */
.L_x_1:
[----:B------:R-:W-:Y:S05]  /*04e0*/  @!P0 BRA `(.L_x_0) ;  /* 0x0000000400088947 */ /* 0x000fea0003800000 */
[----:B------:R-:W-:Y:S02]  /*04f0*/  ISETP.GE.U32.AND P1, PT, R25, 0x4, PT ;  /* 0x000000041900780c */ /* 0x000fe40003f26070 */
[----:B------:R-:W-:-:S04]  /*0500*/  LOP3.LUT R17, R10, 0x3, RZ, 0xc0, !PT ;  /* 0x000000030a117812 */ /* 0x000fc800078ec0ff */
[----:B------:R-:W-:-:S07]  /*0510*/  ISETP.NE.AND P0, PT, R17, RZ, PT ;  /* 0x000000ff1100720c */ /* 0x000fce0003f05270 */
[----:B------:R-:W-:Y:S06]  /*0520*/  @!P1 BRA `(.L_x_3) ;  /* 0x0000000000709947 */ /* 0x000fec0003800000 */
[----:B------:R-:W0:Y:S01]  /*0530*/  LDC.64 R12, c[0x0][0x388] ;  /* 0x0000e200ff0c7b82 */ /* 0x000e220000000a00 */
[----:B------:R-:W1:Y:S01]  /*0540*/  LDCU.64 UR4, c[0x0][0x388] ;  /* 0x00007100ff0477ac */ /* 0x000e620008000a00 */
[CC--:B------:R-:W-:Y:S02]  /*0550*/  IADD3 R15, PT, PT, R8.reuse, R9.reuse, RZ ;  /* 0x00000009080f7210 */ /* 0x0c0fe40007ffe0ff */
[-C--:B------:R-:W-:Y:S02]  /*0560*/  IADD3 R14, P1, PT, R8, R9.reuse, RZ ;  /* 0x00000009080e7210 */ /* 0x080fe40007f3e0ff */
[----:B------:R-:W-:Y:S02]  /*0570*/  IADD3 R3, PT, PT, R6, R9, RZ ;  /* 0x0000000906037210 */ /* 0x000fe40007ffe0ff */
[----:B------:R-:W2:Y:S01]  /*0580*/  LDC.64 R4, c[0x0][0x380] ;  /* 0x0000e000ff047b82 */ /* 0x000ea20000000a00 */
[----:B0-----:R-:W-:Y:S01]  /*0590*/  IMAD.WIDE.U32 R12, R15, 0x4, R12 ;  /* 0x000000040f0c7825 */ /* 0x001fe200078e000c */
[----:B------:R-:W-:-:S02]  /*05a0*/  IADD3.X R15, PT, PT, RZ, RZ, RZ, P1, !PT ;  /* 0x000000ffff0f7210 */ /* 0x000fc40000ffe4ff */
[----:B-1----:R-:W-:-:S03]  /*05b0*/  LEA R2, P1, R14, UR4, 0x2 ;  /* 0x000000040e027c11 */ /* 0x002fc6000f8210ff */
[----:B------:R-:W3:Y:S01]  /*05c0*/  LDG.E R13, desc[UR6][R12.64] ;  /* 0x000000060c0d7981 */ /* 0x000ee2000c1e1900 */
[----:B--2---:R-:W-:Y:S01]  /*05d0*/  IMAD.WIDE R4, R3, 0x4, R4 ;  /* 0x0000000403047825 */ /* 0x004fe200078e0204 */
[----:B------:R-:W-:-:S04]  /*05e0*/  LEA.HI.X R3, R14, UR5, R15, 0x2, P1 ;  /* 0x000000050e037c11 */ /* 0x000fc800088f140f */
[----:B------:R-:W3:Y:S04]  /*05f0*/  LDG.E R14, desc[UR6][R4.64] ;  /* 0x00000006040e7981 */ /* 0x000ee8000c1e1900 */
[----:B------:R-:W2:Y:S04]  /*0600*/  LDG.E R15, desc[UR6][R4.64+0x4] ;  /* 0x00000406040f7981 */ /* 0x000ea8000c1e1900 */
[----:B------:R-:W2:Y:S04]  /*0610*/  LDG.E R16, desc[UR6][R2.64+0x4] ;  /* 0x0000040602107981 */ /* 0x000ea8000c1e1900 */
[----:B------:R-:W4:Y:S04]  /*0620*/  LDG.E R18, desc[UR6][R4.64+0x8] ;  /* 0x0000080604127981 */ /* 0x000f28000c1e1900 */
[----:B------:R-:W4:Y:S04]  /*0630*/  LDG.E R19, desc[UR6][R2.64+0x8] ;  /* 0x0000080602137981 */ /* 0x000f28000c1e1900 */
[----:B------:R-:W5:Y:S04]  /*0640*/  LDG.E R21, desc[UR6][R2.64+0xc] ;  /* 0x00000c0602157981 */ /* 0x000f68000c1e1900 */
[----:B------:R-:W5:Y:S01]  /*0650*/  LDG.E R20, desc[UR6][R4.64+0xc] ;  /* 0x00000c0604147981 */ /* 0x000f62000c1e1900 */
[----:B------:R-:W-:Y:S01]  /*0660*/  IADD3 R9, PT, PT, R9, 0x4, RZ ;  /* 0x0000000409097810 */ /* 0x000fe20007ffe0ff */
[----:B---3--:R-:W-:-:S04]  /*0670*/  FADD R14, R14, -R13 ;  /* 0x8000000d0e0e7221 */ /* 0x008fc80000000000 */
[----:B------:R-:W-:Y:S01]  /*0680*/  FFMA R11, R14, R14, R11 ;  /* 0x0000000e0e0b7223 */ /* 0x000fe2000000000b */
[----:B--2---:R-:W-:-:S04]  /*0690*/  FADD R16, R15, -R16 ;  /* 0x800000100f107221 */ /* 0x004fc80000000000 */
[----:B------:R-:W-:Y:S01]  /*06a0*/  FFMA R11, R16, R16, R11 ;  /* 0x00000010100b7223 */ /* 0x000fe2000000000b */
[----:B----4-:R-:W-:-:S04]  /*06b0*/  FADD R18, R18, -R19 ;  /* 0x8000001312127221 */ /* 0x010fc80000000000 */
[----:B------:R-:W-:Y:S01]  /*06c0*/  FFMA R11, R18, R18, R11 ;  /* 0x00000012120b7223 */ /* 0x000fe2000000000b */
[----:B-----5:R-:W-:-:S04]  /*06d0*/  FADD R20, R20, -R21 ;  /* 0x8000001514147221 */ /* 0x020fc80000000000 */
[----:B------:R-:W-:-:S07]  /*06e0*/  FFMA R11, R20, R20, R11 ;  /* 0x00000014140b7223 */ /* 0x000fce000000000b */
.L_x_3:
[----:B------:R-:W-:Y:S05]  /*06f0*/  @!P0 BRA `(.L_x_0) ;  /* 0x0000000000848947 */ /* 0x000fea0003800000 */
[----:B------:R-:W-:Y:S01]  /*0700*/  ISETP.NE.AND P1, PT, R17, 0x1, PT ;  /* 0x000000011100780c */ /* 0x000fe20003f25270 */
[----:B------:R-:W0:Y:S01]  /*0710*/  LDC.64 R4, c[0x0][0x380] ;  /* 0x0000e000ff047b82 */ /* 0x000e220000000a00 */
[----:B------:R-:W-:-:S04]  /*0720*/  LOP3.LUT R10, R10, 0x1, RZ, 0xc0, !PT ;  /* 0x000000010a0a7812 */ /* 0x000fc800078ec0ff */
[----:B------:R-:W-:-:S03]  /*0730*/  ISETP.NE.U32.AND P0, PT, R10, 0x1, PT ;  /* 0x000000010a00780c */ /* 0x000fc60003f05070 */
[----:B------:R-:W1:Y:S04]  /*0740*/  LDC.64 R16, c[0x0][0x388] ;  /* 0x0000e200ff107b82 */ /* 0x000e680000000a00 */
[CC--:B------:R-:W-:Y:S02]  /*0750*/  @P1 IADD3 R10, P2, PT, R8.reuse, R9.reuse, RZ ;  /* 0x00000009080a1210 */ /* 0x0c0fe40007f5e0ff */
[-C--:B------:R-:W-:Y:S02]  /*0760*/  @P1 IADD3 R21, PT, PT, R8, R9.reuse, RZ ;  /* 0x0000000908151210 */ /* 0x080fe40007ffe0ff */
[----:B------:R-:W2:Y:S01]  /*0770*/  @P1 LDC.64 R14, c[0x0][0x388] ;  /* 0x0000e200ff0e1b82 */ /* 0x000ea20000000a00 */
[----:B------:R-:W-:Y:S02]  /*0780*/  @P1 IADD3 R19, PT, PT, R6, R9, RZ ;  /* 0x0000000906131210 */ /* 0x000fe40007ffe0ff */
[----:B------:R-:W-:-:S02]  /*0790*/  @P1 IADD3.X R18, PT, PT, RZ, RZ, RZ, P2, !PT ;  /* 0x000000ffff121210 */ /* 0x000fc400017fe4ff */
[----:B------:R-:W-:-:S03]  /*07a0*/  @P1 IADD3 R9, PT, PT, R9, 0x2, RZ ;  /* 0x0000000209091810 */ /* 0x000fc60007ffe0ff */
[----:B------:R-:W3:Y:S01]  /*07b0*/  LDC.64 R12, c[0x0][0x380] ;  /* 0x0000e000ff0c7b82 */ /* 0x000ee20000000a00 */
[----:B0-----:R-:W-:Y:S01]  /*07c0*/  @P1 IMAD.WIDE R4, R19, 0x4, R4 ;  /* 0x0000000413041825 */ /* 0x001fe200078e0204 */
[-C--:B------:R-:W-:Y:S02]  /*07d0*/  @!P0 IADD3 R19, PT, PT, R6, R9.reuse, RZ ;  /* 0x0000000906138210 */ /* 0x080fe40007ffe0ff */
[----:B------:R-:W-:Y:S02]  /*07e0*/  @!P0 IADD3 R9, PT, PT, R8, R9, RZ ;  /* 0x0000000908098210 */ /* 0x000fe40007ffe0ff */
[----:B------:R-:W4:Y:S02]  /*07f0*/  @P1 LDG.E R6, desc[UR6][R4.64] ;  /* 0x0000000604061981 */ /* 0x000f24000c1e1900 */
[----:B------:R-:W0:Y:S01]  /*0800*/  LDC.64 R2, c[0x0][0x388] ;  /* 0x0000e200ff027b82 */ /* 0x000e220000000a00 */
[----:B-1----:R-:W-:Y:S01]  /*0810*/  @P1 IMAD.WIDE.U32 R16, R21, 0x4, R16 ;  /* 0x0000000415101825 */ /* 0x002fe200078e0010 */
[----:B------:R-:W5:Y:S05]  /*0820*/  @P1 LDG.E R8, desc[UR6][R4.64+0x4] ;  /* 0x0000040604081981 */ /* 0x000f6a000c1e1900 */
[----:B------:R-:W4:Y:S01]  /*0830*/  @P1 LDG.E R17, desc[UR6][R16.64] ;  /* 0x0000000610111981 */ /* 0x000f22000c1e1900 */
[----:B--2---:R-:W-:-:S04]  /*0840*/  @P1 LEA R14, P2, R10, R14, 0x2 ;  /* 0x0000000e0a0e1211 */ /* 0x004fc800078410ff */
[----:B------:R-:W-:Y:S01]  /*0850*/  @P1 LEA.HI.X R15, R10, R15, R18, 0x2, P2 ;  /* 0x0000000f0a0f1211 */ /* 0x000fe200010f1412 */
[----:B---3--:R-:W-:-:S05]  /*0860*/  @!P0 IMAD.WIDE R12, R19, 0x4, R12 ;  /* 0x00000004130c8825 */ /* 0x008fca00078e020c */
[----:B------:R-:W5:Y:S04]  /*0870*/  @P1 LDG.E R15, desc[UR6][R14.64+0x4] ;  /* 0x000004060e0f1981 */ /* 0x000f68000c1e1900 */
[----:B------:R-:W2:Y:S01]  /*0880*/  @!P0 LDG.E R12, desc[UR6][R12.64] ;  /* 0x000000060c0c8981 */ /* 0x000ea2000c1e1900 */
[----:B0-----:R-:W-:-:S06]  /*0890*/  @!P0 IMAD.WIDE.U32 R2, R9, 0x4, R2 ;  /* 0x0000000409028825 */ /* 0x001fcc00078e0002 */
[----:B------:R-:W2:Y:S01]  /*08a0*/  @!P0 LDG.E R3, desc[UR6][R2.64] ;  /* 0x0000000602038981 */ /* 0x000ea2000c1e1900 */
[----:B----4-:R-:W-:Y:S01]  /*08b0*/  @P1 FADD R6, R6, -R17 ;  /* 0x8000001106061221 */ /* 0x010fe20000000000 */
[----:B-----5:R-:W-:-:S03]  /*08c0*/  @P1 FADD R9, R8, -R15 ;  /* 0x8000000f08091221 */ /* 0x020fc60000000000 */
[----:B------:R-:W-:-:S04]  /*08d0*/  @P1 FFMA R8, R6, R6, R11 ;  /* 0x0000000606081223 */ /* 0x000fc8000000000b */
[----:B------:R-:W-:Y:S01]  /*08e0*/  @P1 FFMA R11, R9, R9, R8 ;  /* 0x00000009090b1223 */ /* 0x000fe20000000008 */
[----:B--2---:R-:W-:-:S04]  /*08f0*/  @!P0 FADD R6, R12, -R3 ;  /* 0x800000030c068221 */ /* 0x004fc80000000000 */
[----:B------:R-:W-:-:S07]  /*0900*/  @!P0 FFMA R11, R6, R6, R11 ;  /* 0x00000006060b8223 */ /* 0x000fce000000000b */
.L_x_0:
[----:B------:R-:W0:Y:S01]  /*0910*/  LDC.64 R2, c[0x0][0x390] ;  /* 0x0000e400ff027b82 */ /* 0x000e220000000a00 */
[----:B------:R-:W-:-:S04]  /*0920*/  IMAD R7, R0, UR8, R7 ;  /* 0x0000000800077c24 */ /* 0x000fc8000f8e0207 */
[----:B0-----:R-:W-:-:S05]  /*0930*/  IMAD.WIDE R2, R7, 0x4, R2 ;  /* 0x0000000407027825 */ /* 0x001fca00078e0202 */
[----:B------:R-:W-:Y:S01]  /*0940*/  STG.E desc[UR6][R2.64], R11 ;  /* 0x0000000b02007986 */ /* 0x000fe2000c101906 */
[----:B------:R-:W-:Y:S05]  /*0950*/  EXIT ;  /* 0x000000000000794d */ /* 0x000fea0003800000 */
.L_x_4:
[----:B------:R-:W-:-:S00]  /*0960*/  BRA `(.L_x_4) ;  /* 0xfffffffc00fc7947 */ /* 0x000fc0000383ffff */
[----:B------:R-:W-:-:S00]  /*0970*/  NOP ;  /* 0x0000000000007918 */ /* 0x000fc00000000000 */
        /* <DEDUP_REMOVED lines=8> */
.L_x_5:


//--------------------- .nv.shared.reserved.0     --------------------------
	.section	.nv.shared.reserved.0,"aw",@nobits
	.weak		__nv_reservedSMEM_offset_0_alias
	.size		__nv_reservedSMEM_offset_0_alias, 0, 64
	.other		__nv_reservedSMEM_offset_0_alias,@"STO_CUDA_RESERVED_SHARED STV_DEFAULT"
__nv_reservedSMEM_offset_0_alias:
	.zero		0
	.zero		64


//--------------------- .nv.constant0._Z17compute_distancesPfS_S_iii --------------------------
	.section	.nv.constant0._Z17compute_distancesPfS_S_iii,"a",@progbits
	.sectionflags	@""
	.align	4
.nv.constant0._Z17compute_distancesPfS_S_iii:
	.zero		932


//--------------------- SYMBOLS --------------------------

	.type		.nv.reservedSmem.offset0,@object
	.size		.nv.reservedSmem.offset0,0x4
